	.headerflags	@"EF_CUDA_TEXMODE_UNIFIED EF_CUDA_64BIT_ADDRESS EF_CUDA_ACCELERATORS EF_CUDA_SM90 EF_CUDA_VIRTUAL_SM(EF_CUDA_SM90)"
	.elftype	@"ET_EXEC"


//--------------------- .nv.info                  --------------------------
	.section	.nv.info,"",@"SHT_CUDA_INFO"
	.align	4


	//----- nvinfo : EIATTR_REGCOUNT
	.align		4
        /*0000*/ 	.byte	0x04, 0x2f
        /*0002*/ 	.short	(.L_3 - .L_2)
	.align		4
.L_2:
        /*0004*/ 	.word	index@(triton_poi_fused__native_batch_norm_legit_no_training_cat_relu_26)
        /*0008*/ 	.word	0x0000001c


	//----- nvinfo : EIATTR_MIN_STACK_SIZE
	.align		4
.L_3:
        /*000c*/ 	.byte	0x04, 0x12
        /*000e*/ 	.short	(.L_5 - .L_4)
	.align		4
.L_4:
        /*0010*/ 	.word	index@(triton_poi_fused__native_batch_norm_legit_no_training_cat_relu_26)
        /*0014*/ 	.word	0x00000000


	//----- nvinfo : EIATTR_FRAME_SIZE
	.align		4
.L_5:
        /*0018*/ 	.byte	0x04, 0x11
        /*001a*/ 	.short	(.L_7 - .L_6)
	.align		4
.L_6:
        /*001c*/ 	.word	index@(triton_poi_fused__native_batch_norm_legit_no_training_cat_relu_26)
        /*0020*/ 	.word	0x00000000


	//----- nvinfo : EIATTR_MIN_STACK_SIZE
	.align		4
.L_7:
        /*0024*/ 	.byte	0x04, 0x12
        /*0026*/ 	.short	(.L_9 - .L_8)
	.align		4
.L_8:
        /*0028*/ 	.word	index@(triton_poi_fused__native_batch_norm_legit_no_training_cat_relu_26)
        /*002c*/ 	.word	0x00000000
.L_9:


//--------------------- .nv.info.triton_poi_fused__native_batch_norm_legit_no_training_cat_relu_26 --------------------------
	.section	.nv.info.triton_poi_fused__native_batch_norm_legit_no_training_cat_relu_26,"",@"SHT_CUDA_INFO"
	.sectionflags	@""
	.align	4


	//----- nvinfo : EIATTR_CUDA_API_VERSION
	.align		4
        /*0000*/ 	.byte	0x04, 0x37
        /*0002*/ 	.short	(.L_11 - .L_10)
.L_10:
        /*0004*/ 	.word	0x0000007c


	//----- nvinfo : EIATTR_KPARAM_INFO
	.align		4
.L_11:
        /*0008*/ 	.byte	0x04, 0x17
        /*000a*/ 	.short	(.L_13 - .L_12)
.L_12:
        /*000c*/ 	.word	0x00000000
        /*0010*/ 	.short	0x0008
        /*0012*/ 	.short	0x0040
        /*0014*/ 	.byte	0x00, 0xf0, 0x11, 0x00


	//----- nvinfo : EIATTR_KPARAM_INFO
	.align		4
.L_13:
        /*0018*/ 	.byte	0x04, 0x17
        /*001a*/ 	.short	(.L_15 - .L_14)
.L_14:
        /*001c*/ 	.word	0x00000000
        /*0020*/ 	.short	0x0007
        /*0022*/ 	.short	0x0038
        /*0024*/ 	.byte	0x00, 0xf4, 0x21, 0x00


	//----- nvinfo : EIATTR_KPARAM_INFO
	.align		4
.L_15:
        /*0028*/ 	.byte	0x04, 0x17
        /*002a*/ 	.short	(.L_17 - .L_16)
.L_16:
        /*002c*/ 	.word	0x00000000
        /*0030*/ 	.short	0x0006
        /*0032*/ 	.short	0x0030
        /*0034*/ 	.byte	0x00, 0xf4, 0x21, 0x00


	//----- nvinfo : EIATTR_KPARAM_INFO
	.align		4
.L_17:
        /*0038*/ 	.byte	0x04, 0x17
        /*003a*/ 	.short	(.L_19 - .L_18)
.L_18:
        /*003c*/ 	.word	0x00000000
        /*0040*/ 	.short	0x0005
        /*0042*/ 	.short	0x0028
        /*0044*/ 	.byte	0x00, 0xf4, 0x21, 0x00


	//----- nvinfo : EIATTR_KPARAM_INFO
	.align		4
.L_19:
        /*0048*/ 	.byte	0x04, 0x17
        /*004a*/ 	.short	(.L_21 - .L_20)
.L_20:
        /*004c*/ 	.word	0x00000000
        /*0050*/ 	.short	0x0004
        /*0052*/ 	.short	0x0020
        /*0054*/ 	.byte	0x00, 0xf4, 0x21, 0x00


	//----- nvinfo : EIATTR_KPARAM_INFO
	.align		4
.L_21:
        /*0058*/ 	.byte	0x04, 0x17
        /*005a*/ 	.short	(.L_23 - .L_22)
.L_22:
        /*005c*/ 	.word	0x00000000
        /*0060*/ 	.short	0x0003
        /*0062*/ 	.short	0x0018
        /*0064*/ 	.byte	0x00, 0xf4, 0x21, 0x00


	//----- nvinfo : EIATTR_KPARAM_INFO
	.align		4
.L_23:
        /*0068*/ 	.byte	0x04, 0x17
        /*006a*/ 	.short	(.L_25 - .L_24)
.L_24:
        /*006c*/ 	.word	0x00000000
        /*0070*/ 	.short	0x0002
        /*0072*/ 	.short	0x0010
        /*0074*/ 	.byte	0x00, 0xf4, 0x21, 0x00


	//----- nvinfo : EIATTR_KPARAM_INFO
	.align		4
.L_25:
        /*0078*/ 	.byte	0x04, 0x17
        /*007a*/ 	.short	(.L_27 - .L_26)
.L_26:
        /*007c*/ 	.word	0x00000000
        /*0080*/ 	.short	0x0001
        /*0082*/ 	.short	0x0008
        /*0084*/ 	.byte	0x00, 0xf4, 0x21, 0x00


	//----- nvinfo : EIATTR_KPARAM_INFO
	.align		4
.L_27:
        /*0088*/ 	.byte	0x04, 0x17
        /*008a*/ 	.short	(.L_29 - .L_28)
.L_28:
        /*008c*/ 	.word	0x00000000
        /*0090*/ 	.short	0x0000
        /*0092*/ 	.short	0x0000
        /*0094*/ 	.byte	0x00, 0xf4, 0x21, 0x00


	//----- nvinfo : EIATTR_SPARSE_MMA_MASK
	.align		4
.L_29:
        /*0098*/ 	.byte	0x03, 0x50
        /*009a*/ 	.short	0x0000


	//----- nvinfo : EIATTR_MAXREG_COUNT
	.align		4
        /*009c*/ 	.byte	0x03, 0x1b
        /*009e*/ 	.short	0x00ff


	//----- nvinfo : EIATTR_EXIT_INSTR_OFFSETS
	.align		4
        /*00a0*/ 	.byte	0x04, 0x1c
        /*00a2*/ 	.short	(.L_31 - .L_30)


	//   ....[0]....
.L_30:
        /*00a4*/ 	.word	0x00000680


	//   ....[1]....
        /*00a8*/ 	.word	0x000006a0


	//----- nvinfo : EIATTR_REQNTID
	.align		4
.L_31:
        /*00ac*/ 	.byte	0x04, 0x10
        /*00ae*/ 	.short	(.L_33 - .L_32)
.L_32:
        /*00b0*/ 	.word	0x00000080
        /*00b4*/ 	.word	0x00000001
        /*00b8*/ 	.word	0x00000001


	//----- nvinfo : EIATTR_CBANK_PARAM_SIZE
	.align		4
.L_33:
        /*00bc*/ 	.byte	0x03, 0x19
        /*00be*/ 	.short	0x0044


	//----- nvinfo : EIATTR_PARAM_CBANK
	.align		4
        /*00c0*/ 	.byte	0x04, 0x0a
        /*00c2*/ 	.short	(.L_35 - .L_34)
	.align		4
.L_34:
        /*00c4*/ 	.word	index@(.nv.constant0.triton_poi_fused__native_batch_norm_legit_no_training_cat_relu_26)
        /*00c8*/ 	.short	0x0210
        /*00ca*/ 	.short	0x0044


	//----- nvinfo : EIATTR_SW_WAR
	.align		4
.L_35:
        /*00cc*/ 	.byte	0x04, 0x36
        /*00ce*/ 	.short	(.L_37 - .L_36)
.L_36:
        /*00d0*/ 	.word	0x00000008
.L_37:


//--------------------- .nv.callgraph             --------------------------
	.section	.nv.callgraph,"",@"SHT_CUDA_CALLGRAPH"
	.align	4
	.sectionentsize	8
	.align		4
        /*0000*/ 	.word	0x00000000
	.align		4
        /*0004*/ 	.word	0xffffffff
	.align		4
        /*0008*/ 	.word	0x00000000
	.align		4
        /*000c*/ 	.word	0xfffffffe
	.align		4
        /*0010*/ 	.word	0x00000000
	.align		4
        /*0014*/ 	.word	0xfffffffd
	.align		4
        /*0018*/ 	.word	0x00000000
	.align		4
        /*001c*/ 	.word	0xfffffffc


//--------------------- .nv.constant4             --------------------------
	.section	.nv.constant4,"a",@progbits
	.align	8
	.align		8
.nv.constant4:
        /*0000*/ 	.dword	_$_str
	.align		8
        /*0008*/ 	.dword	_$_str_$_2


//--------------------- .text.triton_poi_fused__native_batch_norm_legit_no_training_cat_relu_26 --------------------------
	.section	.text.triton_poi_fused__native_batch_norm_legit_no_training_cat_relu_26,"ax",@progbits
	.align	128
        .global         triton_poi_fused__native_batch_norm_legit_no_training_cat_relu_26
        .type           triton_poi_fused__native_batch_norm_legit_no_training_cat_relu_26,@function
        .size           triton_poi_fused__native_batch_norm_legit_no_training_cat_relu_26,(.L_x_1 - triton_poi_fused__native_batch_norm_legit_no_training_cat_relu_26)
        .other          triton_poi_fused__native_batch_norm_legit_no_training_cat_relu_26,@"STO_CUDA_ENTRY STV_DEFAULT"
triton_poi_fused__native_batch_norm_legit_no_training_cat_relu_26:
.text.triton_poi_fused__native_batch_norm_legit_no_training_cat_relu_26:
[----:B------:R-:W0:Y:S01]  /*0000*/  LDC R1, c[0x0][0x28] ;  /* 0x00000a00ff017b82 */ /* 0x000e220000000800 */
[----:B------:R-:W1:Y:S07]  /*0010*/  S2R R0, SR_TID.X ;  /* 0x0000000000007919 */ /* 0x000e6e0000002100 */
[----:B------:R-:W2:Y:S01]  /*0020*/  LDC.64 R4, c[0x0][0x228] ;  /* 0x00008a00ff047b82 */ /* 0x000ea20000000a00 */
[----:B------:R-:W-:Y:S01]  /*0030*/  IMAD.MOV.U32 R6, RZ, RZ, RZ ;  /* 0x000000ffff067224 */ /* 0x000fe200078e00ff */
[----:B------:R-:W-:Y:S01]  /*0040*/  ULDC.64 UR4, c[0x0][0x208] ;  /* 0x0000820000047ab9 */ /* 0x000fe20000000a00 */
[----:B------:R-:W3:Y:S01]  /*0050*/  S2R R3, SR_CTAID.X ;  /* 0x0000000000037919 */ /* 0x000ee20000002500 */
[----:B------:R-:W-:Y:S01]  /*0060*/  IMAD.MOV.U32 R10, RZ, RZ, RZ ;  /* 0x000000ffff0a7224 */ /* 0x000fe200078e00ff */
[----:B------:R-:W-:-:S03]  /*0070*/  ULDC.64 UR6, c[0x0][0x218] ;  /* 0x0000860000067ab9 */ /* 0x000fc60000000a00 */
[----:B------:R-:W4:Y:S01]  /*0080*/  LDC.64 R14, c[0x0][0x220] ;  /* 0x00008800ff0e7b82 */ /* 0x000f220000000a00 */
[----:B-1----:R-:W-:-:S05]  /*0090*/  IMAD.SHL.U32 R0, R0, 0x2, RZ ;  /* 0x0000000200007824 */ /* 0x002fca00078e00ff */
[----:B------:R-:W-:-:S05]  /*00a0*/  LOP3.LUT R0, R0, 0xfe, RZ, 0xc0, !PT ;  /* 0x000000fe00007812 */ /* 0x000fca00078ec0ff */
[----:B---3--:R-:W-:-:S05]  /*00b0*/  IMAD R0, R3, 0x100, R0 ;  /* 0x0000010003007824 */ /* 0x008fca00078e0200 */
[----:B------:R-:W-:Y:S02]  /*00c0*/  SHF.R.S32.HI R3, RZ, 0x1f, R0 ;  /* 0x0000001fff037819 */ /* 0x000fe40000011400 */
[----:B------:R-:W-:Y:S02]  /*00d0*/  ISETP.GE.AND P0, PT, R0, 0x6c00, PT ;  /* 0x00006c000000780c */ /* 0x000fe40003f06270 */
[----:B------:R-:W-:-:S04]  /*00e0*/  LEA.HI R3, R3, R0, RZ, 0x6 ;  /* 0x0000000003037211 */ /* 0x000fc800078f30ff */
[----:B------:R-:W-:-:S05]  /*00f0*/  SHF.R.S32.HI R11, RZ, 0x6, R3 ;  /* 0x00000006ff0b7819 */ /* 0x000fca0000011403 */
[----:B------:R-:W-:-:S05]  /*0100*/  IMAD.HI R2, R11, 0x4bda12f7, RZ ;  /* 0x4bda12f70b027827 */ /* 0x000fca00078e02ff */
[----:B------:R-:W-:-:S04]  /*0110*/  SHF.R.U32.HI R7, RZ, 0x1f, R2 ;  /* 0x0000001fff077819 */ /* 0x000fc80000011602 */
[----:B------:R-:W-:-:S05]  /*0120*/  LEA.HI.SX32 R2, R2, R7, 0x1b ;  /* 0x0000000702027211 */ /* 0x000fca00078fdaff */
[----:B------:R-:W-:-:S04]  /*0130*/  IMAD R11, R2, -0x6c, R11 ;  /* 0xffffff94020b7824 */ /* 0x000fc800078e020b */
[----:B--2---:R-:W-:-:S05]  /*0140*/  IMAD.WIDE R4, R11, 0x4, R4 ;  /* 0x000000040b047825 */ /* 0x004fca00078e0204 */
[----:B------:R-:W2:Y:S01]  /*0150*/  @!P0 LDG.E.EL R6, desc[UR4][R4.64] ;  /* 0x0000000404068981 */ /* 0x000ea2000c2e1900 */
[----:B------:R-:W-:-:S03]  /*0160*/  IMAD.HI R2, R0, 0x4bda12f7, RZ ;  /* 0x4bda12f700027827 */ /* 0x000fc600078e02ff */
[----:B------:R1:W3:Y:S01]  /*0170*/  @!P0 LDG.E.EL R10, desc[UR4][R4.64] ;  /* 0x00000004040a8981 */ /* 0x0002e2000c2e1900 */
[----:B------:R-:W-:Y:S01]  /*0180*/  LOP3.LUT R7, R3, 0xffffffc0, RZ, 0xc0, !PT ;  /* 0xffffffc003077812 */ /* 0x000fe200078ec0ff */
[----:B------:R-:W-:Y:S01]  /*0190*/  IMAD.SHL.U32 R8, R11, 0x40, RZ ;  /* 0x000000400b087824 */ /* 0x000fe200078e00ff */
[----:B------:R-:W-:Y:S02]  /*01a0*/  SHF.R.U32.HI R9, RZ, 0x1f, R2 ;  /* 0x0000001fff097819 */ /* 0x000fe40000011602 */
[----:B------:R-:W-:Y:S02]  /*01b0*/  IADD3 R7, R0, -R7, RZ ;  /* 0x8000000700077210 */ /* 0x000fe40007ffe0ff */
[----:B------:R-:W-:Y:S02]  /*01c0*/  LEA.HI.SX32 R17, R2, R9, 0x15 ;  /* 0x0000000902117211 */ /* 0x000fe400078faaff */
[----:B------:R-:W5:Y:S03]  /*01d0*/  LDC.64 R2, c[0x0][0x210] ;  /* 0x00008400ff027b82 */ /* 0x000f660000000a00 */
[----:B------:R-:W-:-:S02]  /*01e0*/  IMAD.SHL.U32 R9, R17, 0x400, RZ ;  /* 0x0000040011097824 */ /* 0x000fc400078e00ff */
[----:B-1----:R-:W-:-:S03]  /*01f0*/  IMAD R4, R17, -0x1b00, R0 ;  /* 0xffffe50011047824 */ /* 0x002fc600078e0200 */
[--C-:B------:R-:W-:Y:S01]  /*0200*/  IADD3 R18, P1, P2, R8, R7, R9.reuse ;  /* 0x0000000708127210 */ /* 0x100fe20007a3e009 */
[----:B------:R-:W-:Y:S01]  /*0210*/  IMAD R25, R17, 0x1700, R4 ;  /* 0x0000170011197824 */ /* 0x000fe200078e0204 */
[----:B------:R-:W-:Y:S02]  /*0220*/  SHF.R.S32.HI R13, RZ, 0x1f, R9 ;  /* 0x0000001fff0d7819 */ /* 0x000fe40000011409 */
[----:B------:R-:W-:Y:S02]  /*0230*/  CS2R R4, SRZ ;  /* 0x0000000000047805 */ /* 0x000fe4000001ff00 */
[----:B------:R-:W-:Y:S02]  /*0240*/  SHF.R.S32.HI R8, RZ, 0x1f, R8 ;  /* 0x0000001fff087819 */ /* 0x000fe40000011408 */
[----:B------:R-:W-:Y:S02]  /*0250*/  SHF.R.S32.HI R7, RZ, 0x1f, R7 ;  /* 0x0000001fff077819 */ /* 0x000fe40000011407 */
[----:B------:R-:W-:-:S02]  /*0260*/  LEA R16, P3, R18, UR6, 0x2 ;  /* 0x0000000612107c11 */ /* 0x000fc4000f8610ff */
[----:B------:R-:W-:Y:S02]  /*0270*/  IADD3.X R7, R8, R7, R13, P1, P2 ;  /* 0x0000000708077210 */ /* 0x000fe40000fe440d */
[----:B------:R-:W1:Y:S01]  /*0280*/  LDC.64 R12, c[0x0][0x230] ;  /* 0x00008c00ff0c7b82 */ /* 0x000e620000000a00 */
[C---:B------:R-:W-:Y:S02]  /*0290*/  ISETP.GE.AND P2, PT, R11.reuse, 0x5c, PT ;  /* 0x0000005c0b00780c */ /* 0x040fe40003f46270 */
[----:B------:R-:W-:Y:S01]  /*02a0*/  ISETP.GT.AND P1, PT, R11, 0x5b, !P0 ;  /* 0x0000005b0b00780c */ /* 0x000fe20004724270 */
[----:B-----5:R-:W-:Y:S01]  /*02b0*/  IMAD.WIDE R24, R25, 0x4, R2 ;  /* 0x0000000419187825 */ /* 0x020fe200078e0202 */
[----:B------:R-:W-:Y:S02]  /*02c0*/  ISETP.LT.AND P4, PT, R0, 0x6c00, !P2 ;  /* 0x00006c000000780c */ /* 0x000fe40005781270 */
[----:B------:R-:W-:Y:S02]  /*02d0*/  CS2R R2, SRZ ;  /* 0x0000000000027805 */ /* 0x000fe4000001ff00 */
[----:B------:R-:W-:Y:S01]  /*02e0*/  LEA.HI.X R17, R18, UR7, R7, 0x2, P3 ;  /* 0x0000000712117c11 */ /* 0x000fe200098f1407 */
[----:B------:R-:W5:Y:S01]  /*02f0*/  LDC.64 R8, c[0x0][0x238] ;  /* 0x00008e00ff087b82 */ /* 0x000f620000000a00 */
[----:B------:R-:W-:Y:S01]  /*0300*/  HFMA2.MMA R7, -RZ, RZ, 0, 0 ;  /* 0x00000000ff077435 */ /* 0x000fe200000001ff */
[----:B----4-:R-:W-:Y:S01]  /*0310*/  IMAD.WIDE R22, R11, 0x4, R14 ;  /* 0x000000040b167825 */ /* 0x010fe200078e020e */
[----:B------:R-:W-:-:S03]  /*0320*/  CS2R R14, SRZ ;  /* 0x00000000000e7805 */ /* 0x000fc6000001ff00 */
[----:B------:R-:W4:Y:S04]  /*0330*/  @P1 LDG.E.64 R4, desc[UR4][R16.64+-0x5c00] ;  /* 0xffa4000410041981 */ /* 0x000f28000c1e1b00 */
[----:B------:R-:W4:Y:S01]  /*0340*/  @P4 LDG.E.64 R2, desc[UR4][R24.64] ;  /* 0x0000000418024981 */ /* 0x000f22000c1e1b00 */
[----:B------:R-:W-:-:S03]  /*0350*/  IMAD.MOV.U32 R20, RZ, RZ, RZ ;  /* 0x000000ffff147224 */ /* 0x000fc600078e00ff */
[----:B------:R-:W4:Y:S01]  /*0360*/  @!P0 LDG.E.EL R7, desc[UR4][R22.64] ;  /* 0x0000000416078981 */ /* 0x000f22000c2e1900 */
[----:B-1----:R-:W-:-:S03]  /*0370*/  IMAD.WIDE R12, R11, 0x4, R12 ;  /* 0x000000040b0c7825 */ /* 0x002fc600078e020c */
[----:B------:R-:W4:Y:S01]  /*0380*/  @!P0 LDG.E.EL R14, desc[UR4][R22.64] ;  /* 0x00000004160e8981 */ /* 0x000f22000c2e1900 */
[----:B------:R-:W-:Y:S02]  /*0390*/  IMAD.MOV.U32 R18, RZ, RZ, RZ ;  /* 0x000000ffff127224 */ /* 0x000fe400078e00ff */
[----:B-----5:R-:W-:Y:S01]  /*03a0*/  IMAD.WIDE R8, R11, 0x4, R8 ;  /* 0x000000040b087825 */ /* 0x020fe200078e0208 */
[----:B------:R-:W-:Y:S01]  /*03b0*/  MOV R11, RZ ;  /* 0x000000ff000b7202 */ /* 0x000fe20000000f00 */
[----:B------:R-:W5:Y:S04]  /*03c0*/  @!P0 LDG.E.EL R20, desc[UR4][R12.64] ;  /* 0x000000040c148981 */ /* 0x000f68000c2e1900 */
[----:B------:R1:W5:Y:S04]  /*03d0*/  @!P0 LDG.E.EL R18, desc[UR4][R12.64] ;  /* 0x000000040c128981 */ /* 0x000368000c2e1900 */
[----:B------:R-:W5:Y:S04]  /*03e0*/  @!P0 LDG.E.EL R15, desc[UR4][R8.64] ;  /* 0x00000004080f8981 */ /* 0x000f68000c2e1900 */
[----:B------:R1:W5:Y:S01]  /*03f0*/  @!P0 LDG.E.EL R11, desc[UR4][R8.64] ;  /* 0x00000004080b8981 */ /* 0x000362000c2e1900 */
[----:B------:R-:W-:Y:S01]  /*0400*/  IMAD.MOV.U32 R21, RZ, RZ, 0x3e800000 ;  /* 0x3e800000ff157424 */ /* 0x000fe200078e00ff */
[----:B-1----:R-:W1:Y:S08]  /*0410*/  LDC.64 R12, c[0x0][0x240] ;  /* 0x00009000ff0c7b82 */ /* 0x002e700000000a00 */
[----:B0-----:R-:W0:Y:S01]  /*0420*/  LDC.64 R8, c[0x0][0x248] ;  /* 0x00009200ff087b82 */ /* 0x001e220000000a00 */
[----:B-1----:R-:W-:-:S04]  /*0430*/  IMAD.WIDE R12, R0, 0x4, R12 ;  /* 0x00000004000c7825 */ /* 0x002fc800078e020c */
[----:B0-----:R-:W-:-:S04]  /*0440*/  IMAD.WIDE R8, R0, 0x4, R8 ;  /* 0x0000000400087825 */ /* 0x001fc800078e0208 */
[----:B--2---:R-:W-:-:S04]  /*0450*/  FADD R6, R6, 9.9999997473787516356e-06 ;  /* 0x3727c5ac06067421 */ /* 0x004fc80000000000 */
[----:B------:R-:W0:Y:S01]  /*0460*/  MUFU.SQRT R16, R6 ;  /* 0x0000000600107308 */ /* 0x000e220000002000 */
[----:B---3--:R-:W-:-:S07]  /*0470*/  FADD R10, R10, 9.9999997473787516356e-06 ;  /* 0x3727c5ac0a0a7421 */ /* 0x008fce0000000000 */
[----:B------:R-:W1:Y:S01]  /*0480*/  MUFU.SQRT R17, R10 ;  /* 0x0000000a00117308 */ /* 0x000e620000002000 */
[C---:B0-----:R-:W-:Y:S02]  /*0490*/  FSETP.GT.AND P6, PT, R16.reuse, 8.50705917302346158658e+37, PT ;  /* 0x7e8000001000780b */ /* 0x041fe40003fc4000 */
[----:B------:R-:W-:Y:S02]  /*04a0*/  FSETP.GEU.AND P3, PT, R16, 1.175494350822287508e-38, PT ;  /* 0x008000001000780b */ /* 0x000fe40003f6e000 */
[----:B------:R-:W-:Y:S02]  /*04b0*/  FSEL R19, R21, 1, P6 ;  /* 0x3f80000015137808 */ /* 0x000fe40003000000 */
[----:B-1----:R-:W-:-:S07]  /*04c0*/  FSETP.GT.AND P5, PT, R17, 8.50705917302346158658e+37, PT ;  /* 0x7e8000001100780b */ /* 0x002fce0003fa4000 */
[----:B------:R-:W-:Y:S01]  /*04d0*/  @P6 FMUL R16, R16, 0.25 ;  /* 0x3e80000010106820 */ /* 0x000fe20000400000 */
[----:B------:R-:W-:-:S03]  /*04e0*/  FSETP.GEU.AND P6, PT, R17, 1.175494350822287508e-38, PT ;  /* 0x008000001100780b */ /* 0x000fc60003fce000 */
[----:B------:R-:W-:Y:S02]  /*04f0*/  @!P3 FMUL R16, R16, 16777216 ;  /* 0x4b8000001010b820 */ /* 0x000fe40000400000 */
[----:B------:R-:W-:-:S08]  /*0500*/  @P5 FMUL R17, R17, 0.25 ;  /* 0x3e80000011115820 */ /* 0x000fd00000400000 */
[----:B------:R-:W-:Y:S01]  /*0510*/  @!P6 FMUL R17, R17, 16777216 ;  /* 0x4b8000001111e820 */ /* 0x000fe20000400000 */
[----:B------:R-:W0:Y:S01]  /*0520*/  MUFU.RCP R16, R16 ;  /* 0x0000001000107308 */ /* 0x000e220000001000 */
[----:B------:R-:W-:-:S07]  /*0530*/  FSEL R6, R21, 1, P5 ;  /* 0x3f80000015067808 */ /* 0x000fce0002800000 */
[----:B------:R-:W1:Y:S01]  /*0540*/  MUFU.RCP R17, R17 ;  /* 0x0000001100117308 */ /* 0x000e620000001000 */
[----:B----4-:R-:W-:Y:S02]  /*0550*/  SEL R2, R2, RZ, P4 ;  /* 0x000000ff02027207 */ /* 0x010fe40002000000 */
[----:B------:R-:W-:Y:S01]  /*0560*/  SEL R3, R3, RZ, P4 ;  /* 0x000000ff03037207 */ /* 0x000fe20002000000 */
[----:B------:R-:W-:Y:S01]  /*0570*/  @!P3 FMUL R19, R19, 16777216 ;  /* 0x4b8000001313b820 */ /* 0x000fe20000400000 */
[----:B------:R-:W-:Y:S01]  /*0580*/  @P2 SEL R2, R4, RZ, P1 ;  /* 0x000000ff04022207 */ /* 0x000fe20000800000 */
[----:B------:R-:W-:Y:S01]  /*0590*/  @!P6 FMUL R6, R6, 16777216 ;  /* 0x4b8000000606e820 */ /* 0x000fe20000400000 */
[----:B------:R-:W-:Y:S01]  /*05a0*/  @P2 SEL R3, R5, RZ, P1 ;  /* 0x000000ff05032207 */ /* 0x000fe20000800000 */
[----:B0-----:R-:W-:Y:S02]  /*05b0*/  FMUL R16, R16, R19 ;  /* 0x0000001310107220 */ /* 0x001fe40000400000 */
[----:B------:R-:W-:-:S02]  /*05c0*/  FADD R7, R2, -R7 ;  /* 0x8000000702077221 */ /* 0x000fc40000000000 */
[----:B------:R-:W-:Y:S01]  /*05d0*/  FADD R14, R3, -R14 ;  /* 0x8000000e030e7221 */ /* 0x000fe20000000000 */
[----:B-1----:R-:W-:Y:S01]  /*05e0*/  FMUL R17, R17, R6 ;  /* 0x0000000611117220 */ /* 0x002fe20000400000 */
[----:B------:R-:W-:-:S03]  /*05f0*/  FMUL R16, R7, R16 ;  /* 0x0000001007107220 */ /* 0x000fc60000400000 */
[----:B------:R-:W-:Y:S01]  /*0600*/  FMUL R14, R14, R17 ;  /* 0x000000110e0e7220 */ /* 0x000fe20000400000 */
[----:B-----5:R-:W-:-:S03]  /*0610*/  FFMA R15, R16, R20, R15 ;  /* 0x00000014100f7223 */ /* 0x020fc6000000000f */
[----:B------:R-:W-:Y:S02]  /*0620*/  FFMA R11, R14, R18, R11 ;  /* 0x000000120e0b7223 */ /* 0x000fe4000000000b */
[----:B------:R-:W-:Y:S01]  /*0630*/  FSETP.GEU.AND P1, PT, R15, RZ, PT ;  /* 0x000000ff0f00720b */ /* 0x000fe20003f2e000 */
[----:B------:R0:W-:Y:S02]  /*0640*/  @!P0 STG.E.64 desc[UR4][R12.64], R2 ;  /* 0x000000020c008986 */ /* 0x0001e4000c101b04 */
[----:B------:R-:W-:Y:S02]  /*0650*/  FSETP.GEU.AND P2, PT, R11, RZ, PT ;  /* 0x000000ff0b00720b */ /* 0x000fe40003f4e000 */
[----:B------:R-:W-:Y:S02]  /*0660*/  FSEL R10, R15, RZ, P1 ;  /* 0x000000ff0f0a7208 */ /* 0x000fe40000800000 */
[----:B------:R-:W-:Y:S01]  /*0670*/  FSEL R11, R11, RZ, P2 ;  /* 0x000000ff0b0b7208 */ /* 0x000fe20001000000 */
[----:B0-----:R-:W-:Y:S08]  /*0680*/  @P0 EXIT ;  /* 0x000000000000094d */ /* 0x001ff00003800000 */
[----:B------:R-:W-:Y:S01]  /*0690*/  STG.E.64 desc[UR4][R8.64], R10 ;  /* 0x0000000a08007986 */ /* 0x000fe2000c101b04 */
[----:B------:R-:W-:Y:S05]  /*06a0*/  EXIT ;  /* 0x000000000000794d */ /* 0x000fea0003800000 */
.L_x_0:
[----:B------:R-:W-:-:S00]  /*06b0*/  BRA `(.L_x_0) ;  /* 0xfffffffc00fc7947 */ /* 0x000fc0000383ffff */
[----:B------:R-:W-:-:S00]  /*06c0*/  NOP ;  /* 0x0000000000007918 */ /* 0x000fc00000000000 */
        /* <DEDUP_REMOVED lines=11> */
.L_x_1:


//--------------------- .nv.global.init           --------------------------
	.section	.nv.global.init,"aw",@progbits
.nv.global.init:
	.type		_$_str,@object
	.size		_$_str,(_$_str_$_2 - _$_str)
_$_str:
        /*0000*/ 	.byte	0x5f, 0x5f, 0x43, 0x55, 0x44, 0x41, 0x5f, 0x46, 0x54, 0x5a, 0x00
	.type		_$_str_$_2,@object
	.size		_$_str_$_2,(.L_1 - _$_str_$_2)
_$_str_$_2:
        /*000b*/ 	.byte	0x5f, 0x5f, 0x43, 0x55, 0x44, 0x41, 0x5f, 0x50, 0x52, 0x45, 0x43, 0x5f, 0x53, 0x51, 0x52, 0x54
        /*001b*/ 	.byte	0x00
.L_1:


//--------------------- .nv.constant0.triton_poi_fused__native_batch_norm_legit_no_training_cat_relu_26 --------------------------
	.section	.nv.constant0.triton_poi_fused__native_batch_norm_legit_no_training_cat_relu_26,"a",@progbits
	.sectionflags	@""
	.align	4
.nv.constant0.triton_poi_fused__native_batch_norm_legit_no_training_cat_relu_26:
	.zero		596
